//
// Generated by NVIDIA NVVM Compiler
//
// Compiler Build ID: CL-36424714
// Cuda compilation tools, release 13.0, V13.0.88
// Based on NVVM 20.0.0
//

.version 9.0
.target sm_100
.address_size 64

	// .globl	_ZN4fkpm20outer_product_kernelEiiP6float2S1_fiPiS2_S1_

.visible .entry _ZN4fkpm20outer_product_kernelEiiP6float2S1_fiPiS2_S1_(
	.param .u32 _ZN4fkpm20outer_product_kernelEiiP6float2S1_fiPiS2_S1__param_0,
	.param .u32 _ZN4fkpm20outer_product_kernelEiiP6float2S1_fiPiS2_S1__param_1,
	.param .u64 .ptr .align 1 _ZN4fkpm20outer_product_kernelEiiP6float2S1_fiPiS2_S1__param_2,
	.param .u64 .ptr .align 1 _ZN4fkpm20outer_product_kernelEiiP6float2S1_fiPiS2_S1__param_3,
	.param .f32 _ZN4fkpm20outer_product_kernelEiiP6float2S1_fiPiS2_S1__param_4,
	.param .u32 _ZN4fkpm20outer_product_kernelEiiP6float2S1_fiPiS2_S1__param_5,
	.param .u64 .ptr .align 1 _ZN4fkpm20outer_product_kernelEiiP6float2S1_fiPiS2_S1__param_6,
	.param .u64 .ptr .align 1 _ZN4fkpm20outer_product_kernelEiiP6float2S1_fiPiS2_S1__param_7,
	.param .u64 .ptr .align 1 _ZN4fkpm20outer_product_kernelEiiP6float2S1_fiPiS2_S1__param_8
)
{
	.reg .pred 	%p<12>;
	.reg .b32 	%r<52>;
	.reg .b32 	%f<213>;
	.reg .b64 	%rd<60>;

	ld.param.u32 	%r27, [_ZN4fkpm20outer_product_kernelEiiP6float2S1_fiPiS2_S1__param_0];
	ld.param.u32 	%r28, [_ZN4fkpm20outer_product_kernelEiiP6float2S1_fiPiS2_S1__param_1];
	ld.param.u64 	%rd7, [_ZN4fkpm20outer_product_kernelEiiP6float2S1_fiPiS2_S1__param_2];
	ld.param.u64 	%rd8, [_ZN4fkpm20outer_product_kernelEiiP6float2S1_fiPiS2_S1__param_3];
	ld.param.f32 	%f26, [_ZN4fkpm20outer_product_kernelEiiP6float2S1_fiPiS2_S1__param_4];
	ld.param.u32 	%r29, [_ZN4fkpm20outer_product_kernelEiiP6float2S1_fiPiS2_S1__param_5];
	ld.param.u64 	%rd6, [_ZN4fkpm20outer_product_kernelEiiP6float2S1_fiPiS2_S1__param_7];
	ld.param.u64 	%rd9, [_ZN4fkpm20outer_product_kernelEiiP6float2S1_fiPiS2_S1__param_8];
	cvta.to.global.u64 	%rd1, %rd7;
	cvta.to.global.u64 	%rd2, %rd8;
	cvta.to.global.u64 	%rd3, %rd9;
	mov.u32 	%r30, %ctaid.x;
	mov.u32 	%r1, %ntid.x;
	mov.u32 	%r31, %tid.x;
	mad.lo.s32 	%r44, %r30, %r1, %r31;
	setp.ge.s32 	%p1, %r44, %r29;
	@%p1 bra 	$L__BB0_17;
	setp.gt.s32 	%p2, %r28, 0;
	mov.u32 	%r32, %nctaid.x;
	mul.lo.s32 	%r3, %r32, %r1;
	@%p2 bra 	$L__BB0_4;
	mul.f32 	%f1, %f26, 0f00000000;
$L__BB0_3:
	mul.wide.s32 	%rd10, %r44, 8;
	add.s64 	%rd11, %rd3, %rd10;
	ld.global.v2.f32 	{%f27, %f28}, [%rd11];
	add.f32 	%f29, %f1, %f27;
	add.f32 	%f30, %f1, %f28;
	st.global.v2.f32 	[%rd11], {%f29, %f30};
	add.s32 	%r44, %r44, %r3;
	setp.lt.s32 	%p3, %r44, %r29;
	@%p3 bra 	$L__BB0_3;
	bra.uni 	$L__BB0_17;
$L__BB0_4:
	and.b32  	%r4, %r28, 7;
	and.b32  	%r5, %r28, 3;
	and.b32  	%r6, %r28, 2147483640;
	and.b32  	%r7, %r28, 1;
	neg.s32 	%r8, %r6;
	shl.b32 	%r9, %r27, 3;
	cvta.to.global.u64 	%rd4, %rd6;
	mul.wide.s32 	%rd50, %r27, 8;
$L__BB0_5:
	ld.param.u64 	%rd59, [_ZN4fkpm20outer_product_kernelEiiP6float2S1_fiPiS2_S1__param_6];
	setp.lt.u32 	%p4, %r28, 8;
	cvta.to.global.u64 	%rd12, %rd59;
	mul.wide.s32 	%rd13, %r44, 4;
	add.s64 	%rd14, %rd12, %rd13;
	ld.global.u32 	%r11, [%rd14];
	add.s64 	%rd15, %rd4, %rd13;
	ld.global.u32 	%r12, [%rd15];
	mov.f32 	%f212, 0f00000000;
	mov.b32 	%r49, 0;
	mov.f32 	%f211, %f212;
	@%p4 bra 	$L__BB0_8;
	mov.f32 	%f212, 0f00000000;
	mov.u32 	%r45, %r11;
	mov.u32 	%r46, %r12;
	mov.u32 	%r47, %r8;
$L__BB0_7:
	.pragma "nounroll";
	mul.wide.s32 	%rd16, %r45, 8;
	add.s64 	%rd17, %rd2, %rd16;
	ld.global.v2.f32 	{%f34, %f35}, [%rd17];
	mul.wide.s32 	%rd18, %r46, 8;
	add.s64 	%rd19, %rd1, %rd18;
	ld.global.v2.f32 	{%f36, %f37}, [%rd19];
	mul.f32 	%f38, %f35, %f37;
	fma.rn.f32 	%f39, %f34, %f36, %f38;
	add.f32 	%f40, %f211, %f39;
	mul.f32 	%f41, %f34, %f37;
	mul.f32 	%f42, %f35, %f36;
	sub.f32 	%f43, %f41, %f42;
	add.f32 	%f44, %f212, %f43;
	mul.wide.s32 	%rd20, %r27, 8;
	add.s64 	%rd21, %rd17, %rd20;
	ld.global.v2.f32 	{%f45, %f46}, [%rd21];
	add.s64 	%rd22, %rd19, %rd20;
	ld.global.v2.f32 	{%f47, %f48}, [%rd22];
	mul.f32 	%f49, %f46, %f48;
	fma.rn.f32 	%f50, %f45, %f47, %f49;
	add.f32 	%f51, %f40, %f50;
	mul.f32 	%f52, %f45, %f48;
	mul.f32 	%f53, %f46, %f47;
	sub.f32 	%f54, %f52, %f53;
	add.f32 	%f55, %f44, %f54;
	add.s64 	%rd23, %rd21, %rd20;
	ld.global.v2.f32 	{%f56, %f57}, [%rd23];
	add.s64 	%rd24, %rd22, %rd20;
	ld.global.v2.f32 	{%f58, %f59}, [%rd24];
	mul.f32 	%f60, %f57, %f59;
	fma.rn.f32 	%f61, %f56, %f58, %f60;
	add.f32 	%f62, %f51, %f61;
	mul.f32 	%f63, %f56, %f59;
	mul.f32 	%f64, %f57, %f58;
	sub.f32 	%f65, %f63, %f64;
	add.f32 	%f66, %f55, %f65;
	add.s64 	%rd25, %rd23, %rd20;
	ld.global.v2.f32 	{%f67, %f68}, [%rd25];
	add.s64 	%rd26, %rd24, %rd20;
	ld.global.v2.f32 	{%f69, %f70}, [%rd26];
	mul.f32 	%f71, %f68, %f70;
	fma.rn.f32 	%f72, %f67, %f69, %f71;
	add.f32 	%f73, %f62, %f72;
	mul.f32 	%f74, %f67, %f70;
	mul.f32 	%f75, %f68, %f69;
	sub.f32 	%f76, %f74, %f75;
	add.f32 	%f77, %f66, %f76;
	add.s64 	%rd27, %rd25, %rd20;
	ld.global.v2.f32 	{%f78, %f79}, [%rd27];
	add.s64 	%rd28, %rd26, %rd20;
	ld.global.v2.f32 	{%f80, %f81}, [%rd28];
	mul.f32 	%f82, %f79, %f81;
	fma.rn.f32 	%f83, %f78, %f80, %f82;
	add.f32 	%f84, %f73, %f83;
	mul.f32 	%f85, %f78, %f81;
	mul.f32 	%f86, %f79, %f80;
	sub.f32 	%f87, %f85, %f86;
	add.f32 	%f88, %f77, %f87;
	add.s64 	%rd29, %rd27, %rd20;
	ld.global.v2.f32 	{%f89, %f90}, [%rd29];
	add.s64 	%rd30, %rd28, %rd20;
	ld.global.v2.f32 	{%f91, %f92}, [%rd30];
	mul.f32 	%f93, %f90, %f92;
	fma.rn.f32 	%f94, %f89, %f91, %f93;
	add.f32 	%f95, %f84, %f94;
	mul.f32 	%f96, %f89, %f92;
	mul.f32 	%f97, %f90, %f91;
	sub.f32 	%f98, %f96, %f97;
	add.f32 	%f99, %f88, %f98;
	add.s64 	%rd31, %rd29, %rd20;
	ld.global.v2.f32 	{%f100, %f101}, [%rd31];
	add.s64 	%rd32, %rd30, %rd20;
	ld.global.v2.f32 	{%f102, %f103}, [%rd32];
	mul.f32 	%f104, %f101, %f103;
	fma.rn.f32 	%f105, %f100, %f102, %f104;
	add.f32 	%f106, %f95, %f105;
	mul.f32 	%f107, %f100, %f103;
	mul.f32 	%f108, %f101, %f102;
	sub.f32 	%f109, %f107, %f108;
	add.f32 	%f110, %f99, %f109;
	add.s64 	%rd33, %rd31, %rd20;
	ld.global.v2.f32 	{%f111, %f112}, [%rd33];
	add.s64 	%rd34, %rd32, %rd20;
	ld.global.v2.f32 	{%f113, %f114}, [%rd34];
	mul.f32 	%f115, %f112, %f114;
	fma.rn.f32 	%f116, %f111, %f113, %f115;
	add.f32 	%f211, %f106, %f116;
	mul.f32 	%f117, %f111, %f114;
	mul.f32 	%f118, %f112, %f113;
	sub.f32 	%f119, %f117, %f118;
	add.f32 	%f212, %f110, %f119;
	add.s32 	%r47, %r47, 8;
	add.s32 	%r46, %r46, %r9;
	add.s32 	%r45, %r45, %r9;
	setp.ne.s32 	%p5, %r47, 0;
	mov.u32 	%r49, %r6;
	@%p5 bra 	$L__BB0_7;
$L__BB0_8:
	setp.eq.s32 	%p6, %r4, 0;
	@%p6 bra 	$L__BB0_16;
	add.s32 	%r34, %r4, -1;
	setp.lt.u32 	%p7, %r34, 3;
	@%p7 bra 	$L__BB0_11;
	mul.lo.s32 	%r35, %r49, %r27;
	add.s32 	%r36, %r35, %r11;
	mul.wide.s32 	%rd35, %r36, 8;
	add.s64 	%rd36, %rd2, %rd35;
	ld.global.v2.f32 	{%f121, %f122}, [%rd36];
	add.s32 	%r37, %r35, %r12;
	mul.wide.s32 	%rd37, %r37, 8;
	add.s64 	%rd38, %rd1, %rd37;
	ld.global.v2.f32 	{%f123, %f124}, [%rd38];
	mul.f32 	%f125, %f122, %f124;
	fma.rn.f32 	%f126, %f121, %f123, %f125;
	add.f32 	%f127, %f211, %f126;
	mul.f32 	%f128, %f121, %f124;
	mul.f32 	%f129, %f122, %f123;
	sub.f32 	%f130, %f128, %f129;
	add.f32 	%f131, %f212, %f130;
	add.s64 	%rd40, %rd36, %rd50;
	ld.global.v2.f32 	{%f132, %f133}, [%rd40];
	add.s64 	%rd41, %rd38, %rd50;
	ld.global.v2.f32 	{%f134, %f135}, [%rd41];
	mul.f32 	%f136, %f133, %f135;
	fma.rn.f32 	%f137, %f132, %f134, %f136;
	add.f32 	%f138, %f127, %f137;
	mul.f32 	%f139, %f132, %f135;
	mul.f32 	%f140, %f133, %f134;
	sub.f32 	%f141, %f139, %f140;
	add.f32 	%f142, %f131, %f141;
	add.s64 	%rd42, %rd40, %rd50;
	ld.global.v2.f32 	{%f143, %f144}, [%rd42];
	add.s64 	%rd43, %rd41, %rd50;
	ld.global.v2.f32 	{%f145, %f146}, [%rd43];
	mul.f32 	%f147, %f144, %f146;
	fma.rn.f32 	%f148, %f143, %f145, %f147;
	add.f32 	%f149, %f138, %f148;
	mul.f32 	%f150, %f143, %f146;
	mul.f32 	%f151, %f144, %f145;
	sub.f32 	%f152, %f150, %f151;
	add.f32 	%f153, %f142, %f152;
	add.s64 	%rd44, %rd42, %rd50;
	ld.global.v2.f32 	{%f154, %f155}, [%rd44];
	add.s64 	%rd45, %rd43, %rd50;
	ld.global.v2.f32 	{%f156, %f157}, [%rd45];
	mul.f32 	%f158, %f155, %f157;
	fma.rn.f32 	%f159, %f154, %f156, %f158;
	add.f32 	%f211, %f149, %f159;
	mul.f32 	%f160, %f154, %f157;
	mul.f32 	%f161, %f155, %f156;
	sub.f32 	%f162, %f160, %f161;
	add.f32 	%f212, %f153, %f162;
	add.s32 	%r49, %r49, 4;
$L__BB0_11:
	setp.eq.s32 	%p8, %r5, 0;
	@%p8 bra 	$L__BB0_16;
	setp.eq.s32 	%p9, %r5, 1;
	@%p9 bra 	$L__BB0_14;
	mul.lo.s32 	%r38, %r49, %r27;
	add.s32 	%r39, %r38, %r11;
	mul.wide.s32 	%rd46, %r39, 8;
	add.s64 	%rd47, %rd2, %rd46;
	ld.global.v2.f32 	{%f164, %f165}, [%rd47];
	add.s32 	%r40, %r38, %r12;
	mul.wide.s32 	%rd48, %r40, 8;
	add.s64 	%rd49, %rd1, %rd48;
	ld.global.v2.f32 	{%f166, %f167}, [%rd49];
	mul.f32 	%f168, %f165, %f167;
	fma.rn.f32 	%f169, %f164, %f166, %f168;
	add.f32 	%f170, %f211, %f169;
	mul.f32 	%f171, %f164, %f167;
	mul.f32 	%f172, %f165, %f166;
	sub.f32 	%f173, %f171, %f172;
	add.f32 	%f174, %f212, %f173;
	add.s64 	%rd51, %rd47, %rd50;
	ld.global.v2.f32 	{%f175, %f176}, [%rd51];
	add.s64 	%rd52, %rd49, %rd50;
	ld.global.v2.f32 	{%f177, %f178}, [%rd52];
	mul.f32 	%f179, %f176, %f178;
	fma.rn.f32 	%f180, %f175, %f177, %f179;
	add.f32 	%f211, %f170, %f180;
	mul.f32 	%f181, %f175, %f178;
	mul.f32 	%f182, %f176, %f177;
	sub.f32 	%f183, %f181, %f182;
	add.f32 	%f212, %f174, %f183;
	add.s32 	%r49, %r49, 2;
$L__BB0_14:
	setp.eq.s32 	%p10, %r7, 0;
	@%p10 bra 	$L__BB0_16;
	mul.lo.s32 	%r41, %r49, %r27;
	add.s32 	%r42, %r41, %r11;
	mul.wide.s32 	%rd53, %r42, 8;
	add.s64 	%rd54, %rd2, %rd53;
	ld.global.v2.f32 	{%f184, %f185}, [%rd54];
	add.s32 	%r43, %r41, %r12;
	mul.wide.s32 	%rd55, %r43, 8;
	add.s64 	%rd56, %rd1, %rd55;
	ld.global.v2.f32 	{%f186, %f187}, [%rd56];
	mul.f32 	%f188, %f185, %f187;
	fma.rn.f32 	%f189, %f184, %f186, %f188;
	add.f32 	%f211, %f211, %f189;
	mul.f32 	%f190, %f184, %f187;
	mul.f32 	%f191, %f185, %f186;
	sub.f32 	%f192, %f190, %f191;
	add.f32 	%f212, %f212, %f192;
$L__BB0_16:
	mul.wide.s32 	%rd57, %r44, 8;
	add.s64 	%rd58, %rd3, %rd57;
	ld.global.v2.f32 	{%f193, %f194}, [%rd58];
	fma.rn.f32 	%f195, %f26, %f211, %f193;
	fma.rn.f32 	%f196, %f26, %f212, %f194;
	st.global.v2.f32 	[%rd58], {%f195, %f196};
	add.s32 	%r44, %r44, %r3;
	setp.lt.s32 	%p11, %r44, %r29;
	@%p11 bra 	$L__BB0_5;
$L__BB0_17:
	ret;

}


// ===== COMPILED SASS (sm_100) =====

	.target	sm_100

	.elftype	@"ET_EXEC"


//--------------------- .note.nv.tkinfo           --------------------------
	.section	.note.nv.tkinfo,"",@"SHT_NOTE"
	.sectionflags	@"SHF_NOTE_NV_TKINFO"
	.tkinfo
        /*0018*/ 	.word	0x00000002
        /*0030*/ 	.string	""
        /*0030*/ 	.string	"ptxas"
        /*0030*/ 	.string	"Cuda compilation tools, release 13.0, V13.0.88"
        /*0030*/ 	.string	"Build cuda_13.0.r13.0/compiler.36424714_0"
        /*0030*/ 	.string	"-arch sm_100 -m 64 "



//--------------------- .note.nv.cuinfo           --------------------------
	.section	.note.nv.cuinfo,"",@"SHT_NOTE"
	.sectionflags	@"SHF_NOTE_NV_CUINFO"
        /*0018*/ 	.short	0x0002
        /*001a*/ 	.short	0x0064
        /*001c*/ 	.short	0x0082
	.zero		2


//--------------------- .nv.info                  --------------------------
	.section	.nv.info,"",@"SHT_CUDA_INFO"
	.align	4


	//----- nvinfo : EIATTR_REGCOUNT
	.align		4
        /*0000*/ 	.byte	0x04, 0x2f
        /*0002*/ 	.short	(.L_1 - .L_0)
	.align		4
.L_0:
        /*0004*/ 	.word	index@(_ZN4fkpm20outer_product_kernelEiiP6float2S1_fiPiS2_S1_)
        /*0008*/ 	.word	0x00000022


	//----- nvinfo : EIATTR_FRAME_SIZE
	.align		4
.L_1:
        /*000c*/ 	.byte	0x04, 0x11
        /*000e*/ 	.short	(.L_3 - .L_2)
	.align		4
.L_2:
        /*0010*/ 	.word	index@(_ZN4fkpm20outer_product_kernelEiiP6float2S1_fiPiS2_S1_)
        /*0014*/ 	.word	0x00000000


	//----- nvinfo : EIATTR_MIN_STACK_SIZE
	.align		4
.L_3:
        /*0018*/ 	.byte	0x04, 0x12
        /*001a*/ 	.short	(.L_5 - .L_4)
	.align		4
.L_4:
        /*001c*/ 	.word	index@(_ZN4fkpm20outer_product_kernelEiiP6float2S1_fiPiS2_S1_)
        /*0020*/ 	.word	0x00000000
.L_5:


//--------------------- .nv.compat                --------------------------
	.section	.nv.compat,"",@"SHT_CUDA_COMPAT_INFO"
	.align	4
        /*0000*/ 	.byte	0x02, 0x09, 0x00, 0x00, 0x02, 0x02, 0x01, 0x00, 0x02, 0x05, 0x05, 0x00, 0x03, 0x07, 0x01, 0x01
        /*0010*/ 	.byte	0x02, 0x03, 0x00, 0x00, 0x02, 0x06, 0x01, 0x00, 0x04, 0x0b, 0x08, 0x00, 0x09, 0x00, 0x00, 0x00
        /*0020*/ 	.byte	0x00, 0x00, 0x00, 0x00


//--------------------- .nv.info._ZN4fkpm20outer_product_kernelEiiP6float2S1_fiPiS2_S1_ --------------------------
	.section	.nv.info._ZN4fkpm20outer_product_kernelEiiP6float2S1_fiPiS2_S1_,"",@"SHT_CUDA_INFO"
	.sectionflags	@""
	.align	4


	//----- nvinfo : EIATTR_CUDA_API_VERSION
	.align		4
        /*0000*/ 	.byte	0x04, 0x37
        /*0002*/ 	.short	(.L_7 - .L_6)
.L_6:
        /*0004*/ 	.word	0x00000082


	//----- nvinfo : EIATTR_KPARAM_INFO
	.align		4
.L_7:
        /*0008*/ 	.byte	0x04, 0x17
        /*000a*/ 	.short	(.L_9 - .L_8)
.L_8:
        /*000c*/ 	.word	0x00000000
        /*0010*/ 	.short	0x0008
        /*0012*/ 	.short	0x0030
        /*0014*/ 	.byte	0x00, 0xf5, 0x21, 0x00


	//----- nvinfo : EIATTR_KPARAM_INFO
	.align		4
.L_9:
        /*0018*/ 	.byte	0x04, 0x17
        /*001a*/ 	.short	(.L_11 - .L_10)
.L_10:
        /*001c*/ 	.word	0x00000000
        /*0020*/ 	.short	0x0007
        /*0022*/ 	.short	0x0028
        /*0024*/ 	.byte	0x00, 0xf5, 0x21, 0x00


	//----- nvinfo : EIATTR_KPARAM_INFO
	.align		4
.L_11:
        /*0028*/ 	.byte	0x04, 0x17
        /*002a*/ 	.short	(.L_13 - .L_12)
.L_12:
        /*002c*/ 	.word	0x00000000
        /*0030*/ 	.short	0x0006
        /*0032*/ 	.short	0x0020
        /*0034*/ 	.byte	0x00, 0xf5, 0x21, 0x00


	//----- nvinfo : EIATTR_KPARAM_INFO
	.align		4
.L_13:
        /*0038*/ 	.byte	0x04, 0x17
        /*003a*/ 	.short	(.L_15 - .L_14)
.L_14:
        /*003c*/ 	.word	0x00000000
        /*0040*/ 	.short	0x0005
        /*0042*/ 	.short	0x001c
        /*0044*/ 	.byte	0x00, 0xf0, 0x11, 0x00


	//----- nvinfo : EIATTR_KPARAM_INFO
	.align		4
.L_15:
        /*0048*/ 	.byte	0x04, 0x17
        /*004a*/ 	.short	(.L_17 - .L_16)
.L_16:
        /*004c*/ 	.word	0x00000000
        /*0050*/ 	.short	0x0004
        /*0052*/ 	.short	0x0018
        /*0054*/ 	.byte	0x00, 0xf0, 0x11, 0x00


	//----- nvinfo : EIATTR_KPARAM_INFO
	.align		4
.L_17:
        /*0058*/ 	.byte	0x04, 0x17
        /*005a*/ 	.short	(.L_19 - .L_18)
.L_18:
        /*005c*/ 	.word	0x00000000
        /*0060*/ 	.short	0x0003
        /*0062*/ 	.short	0x0010
        /*0064*/ 	.byte	0x00, 0xf5, 0x21, 0x00


	//----- nvinfo : EIATTR_KPARAM_INFO
	.align		4
.L_19:
        /*0068*/ 	.byte	0x04, 0x17
        /*006a*/ 	.short	(.L_21 - .L_20)
.L_20:
        /*006c*/ 	.word	0x00000000
        /*0070*/ 	.short	0x0002
        /*0072*/ 	.short	0x0008
        /*0074*/ 	.byte	0x00, 0xf5, 0x21, 0x00


	//----- nvinfo : EIATTR_KPARAM_INFO
	.align		4
.L_21:
        /*0078*/ 	.byte	0x04, 0x17
        /*007a*/ 	.short	(.L_23 - .L_22)
.L_22:
        /*007c*/ 	.word	0x00000000
        /*0080*/ 	.short	0x0001
        /*0082*/ 	.short	0x0004
        /*0084*/ 	.byte	0x00, 0xf0, 0x11, 0x00


	//----- nvinfo : EIATTR_KPARAM_INFO
	.align		4
.L_23:
        /*0088*/ 	.byte	0x04, 0x17
        /*008a*/ 	.short	(.L_25 - .L_24)
.L_24:
        /*008c*/ 	.word	0x00000000
        /*0090*/ 	.short	0x0000
        /*0092*/ 	.short	0x0000
        /*0094*/ 	.byte	0x00, 0xf0, 0x11, 0x00


	//----- nvinfo : EIATTR_SPARSE_MMA_MASK
	.align		4
.L_25:
        /*0098*/ 	.byte	0x03, 0x50
        /*009a*/ 	.short	0x0000


	//----- nvinfo : EIATTR_MAXREG_COUNT
	.align		4
        /*009c*/ 	.byte	0x03, 0x1b
        /*009e*/ 	.short	0x00ff


	//----- nvinfo : EIATTR_MERCURY_ISA_VERSION
	.align		4
        /*00a0*/ 	.byte	0x03, 0x5f
        /*00a2*/ 	.short	0x0101


	//----- nvinfo : EIATTR_VRC_CTA_INIT_COUNT
	.align		4
        /*00a4*/ 	.byte	0x02, 0x4a
	.zero		1
	.zero		1


	//----- nvinfo : EIATTR_EXIT_INSTR_OFFSETS
	.align		4
        /*00a8*/ 	.byte	0x04, 0x1c
        /*00aa*/ 	.short	(.L_27 - .L_26)


	//   ....[0]....
.L_26:
        /*00ac*/ 	.word	0x00000070


	//   ....[1]....
        /*00b0*/ 	.word	0x00000180


	//   ....[2]....
        /*00b4*/ 	.word	0x00000f10


	//----- nvinfo : EIATTR_CRS_STACK_SIZE
	.align		4
.L_27:
        /*00b8*/ 	.byte	0x04, 0x1e
        /*00ba*/ 	.short	(.L_29 - .L_28)
.L_28:
        /*00bc*/ 	.word	0x00000000


	//----- nvinfo : EIATTR_CBANK_PARAM_SIZE
	.align		4
.L_29:
        /*00c0*/ 	.byte	0x03, 0x19
        /*00c2*/ 	.short	0x0038


	//----- nvinfo : EIATTR_PARAM_CBANK
	.align		4
        /*00c4*/ 	.byte	0x04, 0x0a
        /*00c6*/ 	.short	(.L_31 - .L_30)
	.align		4
.L_30:
        /*00c8*/ 	.word	index@(.nv.constant0._ZN4fkpm20outer_product_kernelEiiP6float2S1_fiPiS2_S1_)
        /*00cc*/ 	.short	0x0380
        /*00ce*/ 	.short	0x0038


	//----- nvinfo : EIATTR_SW_WAR
	.align		4
.L_31:
        /*00d0*/ 	.byte	0x04, 0x36
        /*00d2*/ 	.short	(.L_33 - .L_32)
.L_32:
        /*00d4*/ 	.word	0x00000008
.L_33:


//--------------------- .nv.callgraph             --------------------------
	.section	.nv.callgraph,"",@"SHT_CUDA_CALLGRAPH"
	.align	4
	.sectionentsize	8
	.align		4
        /*0000*/ 	.word	0x00000000
	.align		4
        /*0004*/ 	.word	0xffffffff
	.align		4
        /*0008*/ 	.word	0x00000000
	.align		4
        /*000c*/ 	.word	0xfffffffe
	.align		4
        /*0010*/ 	.word	0x00000000
	.align		4
        /*0014*/ 	.word	0xfffffffd
	.align		4
        /*0018*/ 	.word	0x00000000
	.align		4
        /*001c*/ 	.word	0xfffffffc


//--------------------- .text._ZN4fkpm20outer_product_kernelEiiP6float2S1_fiPiS2_S1_ --------------------------
	.section	.text._ZN4fkpm20outer_product_kernelEiiP6float2S1_fiPiS2_S1_,"ax",@progbits
	.align	128
        .global         _ZN4fkpm20outer_product_kernelEiiP6float2S1_fiPiS2_S1_
        .type           _ZN4fkpm20outer_product_kernelEiiP6float2S1_fiPiS2_S1_,@function
        .size           _ZN4fkpm20outer_product_kernelEiiP6float2S1_fiPiS2_S1_,(.L_x_9 - _ZN4fkpm20outer_product_kernelEiiP6float2S1_fiPiS2_S1_)
        .other          _ZN4fkpm20outer_product_kernelEiiP6float2S1_fiPiS2_S1_,@"STO_CUDA_ENTRY STV_DEFAULT"
_ZN4fkpm20outer_product_kernelEiiP6float2S1_fiPiS2_S1_:
.text._ZN4fkpm20outer_product_kernelEiiP6float2S1_fiPiS2_S1_:
[----:B------:R-:W-:Y:S01]  /*0000*/  LDC R1, c[0x0][0x37c] ;  /* 0x0000df00ff017b82 */ /* 0x000fe20000000800 */
[----:B------:R-:W0:Y:S07]  /*0010*/  S2R R3, SR_TID.X ;  /* 0x0000000000037919 */ /* 0x000e2e0000002100 */
[----:B------:R-:W0:Y:S01]  /*0020*/  S2UR UR4, SR_CTAID.X ;  /* 0x00000000000479c3 */ /* 0x000e220000002500 */
[----:B------:R-:W1:Y:S07]  /*0030*/  LDCU UR6, c[0x0][0x39c] ;  /* 0x00007380ff0677ac */ /* 0x000e6e0008000800 */
[----:B------:R-:W0:Y:S02]  /*0040*/  LDC R2, c[0x0][0x360] ;  /* 0x0000d800ff027b82 */ /* 0x000e240000000800 */
[----:B0-----:R-:W-:-:S05]  /*0050*/  IMAD R0, R2, UR4, R3 ;  /* 0x0000000402007c24 */ /* 0x001fca000f8e0203 */
[----:B-1----:R-:W-:-:S13]  /*0060*/  ISETP.GE.AND P0, PT, R0, UR6, PT ;  /* 0x0000000600007c0c */ /* 0x002fda000bf06270 */
[----:B------:R-:W-:Y:S05]  /*0070*/  @P0 EXIT ;  /* 0x000000000000094d */ /* 0x000fea0003800000 */
[----:B------:R-:W0:Y:S01]  /*0080*/  LDCU UR4, c[0x0][0x384] ;  /* 0x00007080ff0477ac */ /* 0x000e220008000800 */
[----:B------:R-:W1:Y:S01]  /*0090*/  LDC.64 R8, c[0x0][0x3b0] ;  /* 0x0000ec00ff087b82 */ /* 0x000e620000000a00 */
[----:B------:R-:W2:Y:S01]  /*00a0*/  LDCU UR5, c[0x0][0x370] ;  /* 0x00006e00ff0577ac */ /* 0x000ea20008000800 */
[----:B------:R-:W3:Y:S01]  /*00b0*/  LDCU.64 UR8, c[0x0][0x358] ;  /* 0x00006b00ff0877ac */ /* 0x000ee20008000a00 */
[----:B------:R-:W4:Y:S01]  /*00c0*/  LDCU UR7, c[0x0][0x398] ;  /* 0x00007300ff0777ac */ /* 0x000f220008000800 */
[----:B0-----:R-:W-:Y:S01]  /*00d0*/  UISETP.GT.AND UP0, UPT, UR4, URZ, UPT ;  /* 0x000000ff0400728c */ /* 0x001fe2000bf04270 */
[----:B--2---:R-:W-:-:S08]  /*00e0*/  IMAD R2, R2, UR5, RZ ;  /* 0x0000000502027c24 */ /* 0x004fd0000f8e02ff */
[----:B---34-:R-:W-:Y:S05]  /*00f0*/  BRA.U UP0, `(.L_x_0) ;  /* 0x0000000100247547 */ /* 0x018fea000b800000 */
.L_x_1:
[----:B01----:R-:W-:-:S05]  /*0100*/  IMAD.WIDE R6, R0, 0x8, R8 ;  /* 0x0000000800067825 */ /* 0x003fca00078e0208 */
[----:B------:R-:W2:Y:S01]  /*0110*/  LDG.E.64 R4, desc[UR8][R6.64] ;  /* 0x0000000806047981 */ /* 0x000ea2000c1e1b00 */
[----:B------:R-:W-:-:S04]  /*0120*/  IADD3 R0, PT, PT, R2, R0, RZ ;  /* 0x0000000002007210 */ /* 0x000fc80007ffe0ff */
[----:B------:R-:W-:Y:S01]  /*0130*/  ISETP.GE.AND P0, PT, R0, UR6, PT ;  /* 0x0000000600007c0c */ /* 0x000fe2000bf06270 */
[----:B--2---:R-:W-:Y:S01]  /*0140*/  FFMA R4, RZ, UR7, R4 ;  /* 0x00000007ff047c23 */ /* 0x004fe20008000004 */
[----:B------:R-:W-:-:S05]  /*0150*/  FFMA R5, RZ, UR7, R5 ;  /* 0x00000007ff057c23 */ /* 0x000fca0008000005 */
[----:B------:R0:W-:Y:S06]  /*0160*/  STG.E.64 desc[UR8][R6.64], R4 ;  /* 0x0000000406007986 */ /* 0x0001ec000c101b08 */
[----:B------:R-:W-:Y:S05]  /*0170*/  @!P0 BRA `(.L_x_1) ;  /* 0xfffffffc00e08947 */ /* 0x000fea000383ffff */
[----:B------:R-:W-:Y:S05]  /*0180*/  EXIT ;  /* 0x000000000000794d */ /* 0x000fea0003800000 */
.L_x_0:
[----:B------:R-:W-:Y:S02]  /*0190*/  ULOP3.LUT UR6, UR4, 0x7ffffff8, URZ, 0xc0, !UPT ;  /* 0x7ffffff804067892 */ /* 0x000fe4000f8ec0ff */
[----:B------:R-:W-:Y:S02]  /*01a0*/  ULOP3.LUT UR5, UR4, 0x7, URZ, 0xc0, !UPT ;  /* 0x0000000704057892 */ /* 0x000fe4000f8ec0ff */
[----:B------:R-:W-:Y:S02]  /*01b0*/  ULOP3.LUT UR4, UR4, 0x3, URZ, 0xc0, !UPT ;  /* 0x0000000304047892 */ /* 0x000fe4000f8ec0ff */
[----:B------:R-:W-:-:S12]  /*01c0*/  UIADD3 UR10, UPT, UPT, -UR6, URZ, URZ ;  /* 0x000000ff060a7290 */ /* 0x000fd8000fffe1ff */
.L_x_7:
[----:B01----:R-:W0:Y:S08]  /*01d0*/  LDC.64 R8, c[0x0][0x3a0] ;  /* 0x0000e800ff087b82 */ /* 0x003e300000000a00 */
[----:B------:R-:W1:Y:S08]  /*01e0*/  LDC.64 R10, c[0x0][0x3a8] ;  /* 0x0000ea00ff0a7b82 */ /* 0x000e700000000a00 */
[----:B------:R-:W2:Y:S01]  /*01f0*/  LDC R5, c[0x0][0x384] ;  /* 0x0000e100ff057b82 */ /* 0x000ea20000000800 */
[----:B0-----:R-:W-:-:S05]  /*0200*/  IMAD.WIDE R8, R0, 0x4, R8 ;  /* 0x0000000400087825 */ /* 0x001fca00078e0208 */
[----:B------:R0:W5:Y:S01]  /*0210*/  LDG.E R3, desc[UR8][R8.64] ;  /* 0x0000000808037981 */ /* 0x000162000c1e1900 */
[----:B-1----:R-:W-:-:S05]  /*0220*/  IMAD.WIDE R10, R0, 0x4, R10 ;  /* 0x00000004000a7825 */ /* 0x002fca00078e020a */
[----:B------:R0:W5:Y:S01]  /*0230*/  LDG.E R4, desc[UR8][R10.64] ;  /* 0x000000080a047981 */ /* 0x000162000c1e1900 */
[----:B--2---:R-:W-:Y:S01]  /*0240*/  ISETP.GE.U32.AND P0, PT, R5, 0x8, PT ;  /* 0x000000080500780c */ /* 0x004fe20003f06070 */
[----:B------:R-:W-:Y:S01]  /*0250*/  HFMA2 R24, -RZ, RZ, 0, 0 ;  /* 0x00000000ff187431 */ /* 0x000fe200000001ff */
[----:B------:R-:W-:-:S11]  /*0260*/  CS2R R6, SRZ ;  /* 0x0000000000067805 */ /* 0x000fd6000001ff00 */
[----:B0-----:R-:W-:Y:S05]  /*0270*/  @!P0 BRA `(.L_x_2) ;  /* 0x0000000400748947 */ /* 0x001fea0003800000 */
[----:B------:R-:W0:Y:S01]  /*0280*/  LDC R20, c[0x0][0x380] ;  /* 0x0000e000ff147b82 */ /* 0x000e220000000800 */
[----:B------:R-:W-:Y:S02]  /*0290*/  MOV R6, RZ ;  /* 0x000000ff00067202 */ /* 0x000fe40000000f00 */
[----:B-----5:R-:W-:Y:S02]  /*02a0*/  MOV R21, R3 ;  /* 0x0000000300157202 */ /* 0x020fe40000000f00 */
[----:B------:R-:W-:Y:S02]  /*02b0*/  MOV R8, R4 ;  /* 0x0000000400087202 */ /* 0x000fe40000000f00 */
[----:B------:R-:W-:Y:S01]  /*02c0*/  MOV R9, UR10 ;  /* 0x0000000a00097c02 */ /* 0x000fe20008000f00 */
[----:B------:R-:W1:Y:S08]  /*02d0*/  LDC.64 R22, c[0x0][0x390] ;  /* 0x0000e400ff167b82 */ /* 0x000e700000000a00 */
[----:B------:R-:W2:Y:S02]  /*02e0*/  LDC.64 R10, c[0x0][0x388] ;  /* 0x0000e200ff0a7b82 */ /* 0x000ea40000000a00 */
.L_x_3:
[----:B-1----:R-:W-:-:S04]  /*02f0*/  IMAD.WIDE R28, R21, 0x8, R22 ;  /* 0x00000008151c7825 */ /* 0x002fc800078e0216 */
[----:B--2---:R-:W-:Y:S01]  /*0300*/  IMAD.WIDE R26, R8, 0x8, R10 ;  /* 0x00000008081a7825 */ /* 0x004fe200078e020a */
[----:B------:R0:W2:Y:S04]  /*0310*/  LDG.E.64 R12, desc[UR8][R28.64] ;  /* 0x000000081c0c7981 */ /* 0x0000a8000c1e1b00 */
[----:B------:R1:W2:Y:S01]  /*0320*/  LDG.E.64 R14, desc[UR8][R26.64] ;  /* 0x000000081a0e7981 */ /* 0x0002a2000c1e1b00 */
[----:B0-----:R-:W-:-:S04]  /*0330*/  IMAD.WIDE R28, R20, 0x8, R28 ;  /* 0x00000008141c7825 */ /* 0x001fc800078e021c */
[C---:B-1----:R-:W-:Y:S01]  /*0340*/  IMAD.WIDE R26, R20.reuse, 0x8, R26 ;  /* 0x00000008141a7825 */ /* 0x042fe200078e021a */
[----:B------:R0:W3:Y:S04]  /*0350*/  LDG.E.64 R16, desc[UR8][R28.64] ;  /* 0x000000081c107981 */ /* 0x0000e8000c1e1b00 */
[----:B------:R1:W3:Y:S01]  /*0360*/  LDG.E.64 R18, desc[UR8][R26.64] ;  /* 0x000000081a127981 */ /* 0x0002e2000c1e1b00 */
[----:B0-----:R-:W-:-:S04]  /*0370*/  IMAD.WIDE R28, R20, 0x8, R28 ;  /* 0x00000008141c7825 */ /* 0x001fc800078e021c */
[----:B-1----:R-:W-:-:S04]  /*0380*/  IMAD.WIDE R26, R20, 0x8, R26 ;  /* 0x00000008141a7825 */ /* 0x002fc800078e021a */
[C---:B--2---:R-:W-:Y:S01]  /*0390*/  FMUL R25, R13.reuse, R15 ;  /* 0x0000000f0d197220 */ /* 0x044fe20000400000 */
[----:B------:R-:W-:-:S03]  /*03a0*/  FMUL R24, R13, R14 ;  /* 0x0000000e0d187220 */ /* 0x000fc60000400000 */
[C---:B------:R-:W-:Y:S01]  /*03b0*/  FFMA R14, R12.reuse, R14, R25 ;  /* 0x0000000e0c0e7223 */ /* 0x040fe20000000019 */
[----:B------:R-:W-:-:S03]  /*03c0*/  FFMA R24, R12, R15, -R24 ;  /* 0x0000000f0c187223 */ /* 0x000fc60000000818 */
[----:B------:R-:W-:Y:S02]  /*03d0*/  FADD R7, R14, R7 ;  /* 0x000000070e077221 */ /* 0x000fe40000000000 */
[----:B------:R0:W2:Y:S01]  /*03e0*/  LDG.E.64 R14, desc[UR8][R26.64] ;  /* 0x000000081a0e7981 */ /* 0x0000a2000c1e1b00 */
[C---:B---3--:R-:W-:Y:S01]  /*03f0*/  FMUL R13, R17.reuse, R19 ;  /* 0x00000013110d7220 */ /* 0x048fe20000400000 */
[----:B------:R-:W-:-:S03]  /*0400*/  FMUL R12, R17, R18 ;  /* 0x00000012110c7220 */ /* 0x000fc60000400000 */
[C---:B------:R-:W-:Y:S01]  /*0410*/  FFMA R17, R16.reuse, R18, R13 ;  /* 0x0000001210117223 */ /* 0x040fe2000000000d */
[----:B------:R-:W-:Y:S01]  /*0420*/  FFMA R19, R16, R19, -R12 ;  /* 0x0000001310137223 */ /* 0x000fe2000000080c */
[----:B0-----:R-:W-:Y:S01]  /*0430*/  IMAD.WIDE R26, R20, 0x8, R26 ;  /* 0x00000008141a7825 */ /* 0x001fe200078e021a */
[----:B------:R0:W2:Y:S03]  /*0440*/  LDG.E.64 R12, desc[UR8][R28.64] ;  /* 0x000000081c0c7981 */ /* 0x0000a6000c1e1b00 */
[----:B------:R-:W-:Y:S01]  /*0450*/  FADD R18, R24, R6 ;  /* 0x0000000618127221 */ /* 0x000fe20000000000 */
[----:B------:R-:W-:Y:S02]  /*0460*/  FADD R24, R7, R17 ;  /* 0x0000001107187221 */ /* 0x000fe40000000000 */
[----:B------:R1:W3:Y:S01]  /*0470*/  LDG.E.64 R16, desc[UR8][R26.64] ;  /* 0x000000081a107981 */ /* 0x0002e2000c1e1b00 */
[----:B0-----:R-:W-:-:S05]  /*0480*/  IMAD.WIDE R28, R20, 0x8, R28 ;  /* 0x00000008141c7825 */ /* 0x001fca00078e021c */
[----:B------:R0:W3:Y:S01]  /*0490*/  LDG.E.64 R6, desc[UR8][R28.64] ;  /* 0x000000081c067981 */ /* 0x0000e2000c1e1b00 */
[----:B-1----:R-:W-:-:S04]  /*04a0*/  IMAD.WIDE R26, R20, 0x8, R26 ;  /* 0x00000008141a7825 */ /* 0x002fc800078e021a */
[----:B0-----:R-:W-:-:S04]  /*04b0*/  IMAD.WIDE R28, R20, 0x8, R28 ;  /* 0x00000008141c7825 */ /* 0x001fc800078e021c */
[C---:B--2---:R-:W-:Y:S01]  /*04c0*/  FMUL R25, R13.reuse, R15 ;  /* 0x0000000f0d197220 */ /* 0x044fe20000400000 */
[----:B------:R-:W-:-:S03]  /*04d0*/  FMUL R30, R13, R14 ;  /* 0x0000000e0d1e7220 */ /* 0x000fc60000400000 */
[C---:B------:R-:W-:Y:S01]  /*04e0*/  FFMA R25, R12.reuse, R14, R25 ;  /* 0x0000000e0c197223 */ /* 0x040fe20000000019 */
[----:B------:R-:W-:-:S03]  /*04f0*/  FFMA R30, R12, R15, -R30 ;  /* 0x0000000f0c1e7223 */ /* 0x000fc6000000081e */
[----:B------:R-:W-:Y:S01]  /*0500*/  FADD R24, R24, R25 ;  /* 0x0000001918187221 */ /* 0x000fe20000000000 */
[C---:B---3--:R-:W-:Y:S01]  /*0510*/  FMUL R13, R7.reuse, R17 ;  /* 0x00000011070d7220 */ /* 0x048fe20000400000 */
[----:B------:R-:W-:-:S03]  /*0520*/  FMUL R12, R7, R16 ;  /* 0x00000010070c7220 */ /* 0x000fc60000400000 */
[C---:B------:R-:W-:Y:S01]  /*0530*/  FFMA R16, R6.reuse, R16, R13 ;  /* 0x0000001006107223 */ /* 0x040fe2000000000d */
[----:B------:R-:W-:Y:S02]  /*0540*/  FFMA R25, R6, R17, -R12 ;  /* 0x0000001106197223 */ /* 0x000fe4000000080c */
[----:B------:R0:W2:Y:S04]  /*0550*/  LDG.E.64 R6, desc[UR8][R28.64] ;  /* 0x000000081c067981 */ /* 0x0000a8000c1e1b00 */
[----:B------:R1:W2:Y:S01]  /*0560*/  LDG.E.64 R12, desc[UR8][R26.64] ;  /* 0x000000081a0c7981 */ /* 0x0002a2000c1e1b00 */
[----:B------:R-:W-:Y:S01]  /*0570*/  FADD R24, R24, R16 ;  /* 0x0000001018187221 */ /* 0x000fe20000000000 */
[----:B0-----:R-:W-:-:S04]  /*0580*/  IMAD.WIDE R28, R20, 0x8, R28 ;  /* 0x00000008141c7825 */ /* 0x001fc800078e021c */
[----:B-1----:R-:W-:Y:S01]  /*0590*/  IMAD.WIDE R26, R20, 0x8, R26 ;  /* 0x00000008141a7825 */ /* 0x002fe200078e021a */
[----:B------:R0:W3:Y:S04]  /*05a0*/  LDG.E.64 R14, desc[UR8][R28.64] ;  /* 0x000000081c0e7981 */ /* 0x0000e8000c1e1b00 */
[----:B------:R-:W3:Y:S01]  /*05b0*/  LDG.E.64 R16, desc[UR8][R26.64] ;  /* 0x000000081a107981 */ /* 0x000ee2000c1e1b00 */
[----:B------:R-:W-:-:S04]  /*05c0*/  FADD R19, R18, R19 ;  /* 0x0000001312137221 */ /* 0x000fc80000000000 */
[----:B------:R-:W-:Y:S01]  /*05d0*/  FADD R19, R19, R30 ;  /* 0x0000001e13137221 */ /* 0x000fe20000000000 */
[----:B0-----:R-:W-:-:S04]  /*05e0*/  IMAD.WIDE R28, R20, 0x8, R28 ;  /* 0x00000008141c7825 */ /* 0x001fc800078e021c */
[----:B------:R-:W-:Y:S01]  /*05f0*/  FADD R19, R19, R25 ;  /* 0x0000001913137221 */ /* 0x000fe20000000000 */
[----:B------:R-:W-:-:S04]  /*0600*/  IMAD.WIDE R30, R20, 0x8, R26 ;  /* 0x00000008141e7825 */ /* 0x000fc800078e021a */
[C---:B--2---:R-:W-:Y:S01]  /*0610*/  FMUL R18, R7.reuse, R13 ;  /* 0x0000000d07127220 */ /* 0x044fe20000400000 */
[----:B------:R-:W-:-:S03]  /*0620*/  FMUL R7, R7, R12 ;  /* 0x0000000c07077220 */ /* 0x000fc60000400000 */
[C---:B------:R-:W-:Y:S01]  /*0630*/  FFMA R12, R6.reuse, R12, R18 ;  /* 0x0000000c060c7223 */ /* 0x040fe20000000012 */
[----:B------:R-:W-:-:S03]  /*0640*/  FFMA R18, R6, R13, -R7 ;  /* 0x0000000d06127223 */ /* 0x000fc60000000807 */
[----:B------:R-:W-:Y:S02]  /*0650*/  FADD R24, R24, R12 ;  /* 0x0000000c18187221 */ /* 0x000fe40000000000 */
[----:B------:R-:W2:Y:S01]  /*0660*/  LDG.E.64 R12, desc[UR8][R30.64] ;  /* 0x000000081e0c7981 */ /* 0x000ea2000c1e1b00 */
[C---:B---3--:R-:W-:Y:S01]  /*0670*/  FMUL R25, R15.reuse, R17 ;  /* 0x000000110f197220 */ /* 0x048fe20000400000 */
[----:B------:R-:W-:-:S03]  /*0680*/  FMUL R6, R15, R16 ;  /* 0x000000100f067220 */ /* 0x000fc60000400000 */
[C---:B------:R-:W-:Y:S01]  /*0690*/  FFMA R25, R14.reuse, R16, R25 ;  /* 0x000000100e197223 */ /* 0x040fe20000000019 */
[----:B------:R-:W-:Y:S01]  /*06a0*/  FFMA R26, R14, R17, -R6 ;  /* 0x000000110e1a7223 */ /* 0x000fe20000000806 */
[C---:B------:R-:W-:Y:S01]  /*06b0*/  IMAD.WIDE R14, R20.reuse, 0x8, R28 ;  /* 0x00000008140e7825 */ /* 0x040fe200078e021c */
[----:B------:R-:W2:Y:S03]  /*06c0*/  LDG.E.64 R6, desc[UR8][R28.64] ;  /* 0x000000081c067981 */ /* 0x000ea6000c1e1b00 */
[----:B------:R-:W-:Y:S02]  /*06d0*/  IMAD.WIDE R16, R20, 0x8, R30 ;  /* 0x0000000814107825 */ /* 0x000fe400078e021e */
[----:B------:R-:W3:Y:S04]  /*06e0*/  LDG.E.64 R14, desc[UR8][R14.64] ;  /* 0x000000080e0e7981 */ /* 0x000ee8000c1e1b00 */
[----:B------:R-:W3:Y:S01]  /*06f0*/  LDG.E.64 R16, desc[UR8][R16.64] ;  /* 0x0000000810107981 */ /* 0x000ee2000c1e1b00 */
[----:B------:R-:W-:Y:S01]  /*0700*/  IADD3 R9, PT, PT, R9, 0x8, RZ ;  /* 0x0000000809097810 */ /* 0x000fe20007ffe0ff */
[----:B------:R-:W-:Y:S01]  /*0710*/  FADD R19, R19, R18 ;  /* 0x0000001213137221 */ /* 0x000fe20000000000 */
[----:B------:R-:W-:-:S02]  /*0720*/  FADD R24, R24, R25 ;  /* 0x0000001918187221 */ /* 0x000fc40000000000 */
[----:B------:R-:W-:Y:S01]  /*0730*/  ISETP.NE.AND P0, PT, R9, RZ, PT ;  /* 0x000000ff0900720c */ /* 0x000fe20003f05270 */
[----:B------:R-:W-:Y:S01]  /*0740*/  FADD R19, R19, R26 ;  /* 0x0000001a13137221 */ /* 0x000fe20000000000 */
[C---:B------:R-:W-:Y:S02]  /*0750*/  LEA R8, R20.reuse, R8, 0x3 ;  /* 0x0000000814087211 */ /* 0x040fe400078e18ff */
[----:B------:R-:W-:Y:S01]  /*0760*/  LEA R21, R20, R21, 0x3 ;  /* 0x0000001514157211 */ /* 0x000fe200078e18ff */
[C---:B--2---:R-:W-:Y:S01]  /*0770*/  FMUL R25, R7.reuse, R13 ;  /* 0x0000000d07197220 */ /* 0x044fe20000400000 */
[----:B------:R-:W-:-:S03]  /*0780*/  FMUL R18, R7, R12 ;  /* 0x0000000c07127220 */ /* 0x000fc60000400000 */
[C---:B------:R-:W-:Y:S01]  /*0790*/  FFMA R25, R6.reuse, R12, R25 ;  /* 0x0000000c06197223 */ /* 0x040fe20000000019 */
[----:B------:R-:W-:Y:S01]  /*07a0*/  FFMA R18, R6, R13, -R18 ;  /* 0x0000000d06127223 */ /* 0x000fe20000000812 */
[CC--:B---3--:R-:W-:Y:S01]  /*07b0*/  FMUL R7, R15.reuse, R17.reuse ;  /* 0x000000110f077220 */ /* 0x0c8fe20000400000 */
[-C--:B------:R-:W-:Y:S01]  /*07c0*/  FMUL R6, R15, R16.reuse ;  /* 0x000000100f067220 */ /* 0x080fe20000400000 */
[----:B------:R-:W-:Y:S01]  /*07d0*/  FADD R24, R24, R25 ;  /* 0x0000001918187221 */ /* 0x000fe20000000000 */
[----:B------:R-:W-:Y:S01]  /*07e0*/  FADD R18, R19, R18 ;  /* 0x0000001213127221 */ /* 0x000fe20000000000 */
[C---:B------:R-:W-:Y:S01]  /*07f0*/  FFMA R7, R14.reuse, R16, R7 ;  /* 0x000000100e077223 */ /* 0x040fe20000000007 */
[----:B------:R-:W-:-:S03]  /*0800*/  FFMA R17, R14, R17, -R6 ;  /* 0x000000110e117223 */ /* 0x000fc60000000806 */
[----:B------:R-:W-:Y:S01]  /*0810*/  FADD R7, R24, R7 ;  /* 0x0000000718077221 */ /* 0x000fe20000000000 */
[----:B------:R-:W-:Y:S01]  /*0820*/  FADD R6, R18, R17 ;  /* 0x0000001112067221 */ /* 0x000fe20000000000 */
[----:B------:R-:W-:Y:S06]  /*0830*/  @P0 BRA `(.L_x_3) ;  /* 0xfffffff800ac0947 */ /* 0x000fec000383ffff */
[----:B------:R-:W-:-:S07]  /*0840*/  MOV R24, UR6 ;  /* 0x0000000600187c02 */ /* 0x000fce0008000f00 */
.L_x_2:
[----:B------:R-:W-:-:S09]  /*0850*/  UISETP.NE.AND UP0, UPT, UR5, URZ, UPT ;  /* 0x000000ff0500728c */ /* 0x000fd2000bf05270 */
[----:B------:R-:W-:Y:S05]  /*0860*/  BRA.U !UP0, `(.L_x_4) ;  /* 0x0000000508807547 */ /* 0x000fea000b800000 */
[----:B------:R-:W-:Y:S02]  /*0870*/  UIADD3 UR7, UPT, UPT, UR5, -0x1, URZ ;  /* 0xffffffff05077890 */ /* 0x000fe4000fffe0ff */
[----:B------:R-:W-:Y:S02]  /*0880*/  UISETP.NE.AND UP1, UPT, UR4, URZ, UPT ;  /* 0x000000ff0400728c */ /* 0x000fe4000bf25270 */
[----:B------:R-:W-:-:S09]  /*0890*/  UISETP.GE.U32.AND UP0, UPT, UR7, 0x3, UPT ;  /* 0x000000030700788c */ /* 0x000fd2000bf06070 */
[----:B------:R-:W-:Y:S05]  /*08a0*/  BRA.U !UP0, `(.L_x_5) ;  /* 0x0000000108b87547 */ /* 0x000fea000b800000 */
[----:B------:R-:W0:Y:S08]  /*08b0*/  LDC R23, c[0x0][0x380] ;  /* 0x0000e000ff177b82 */ /* 0x000e300000000800 */
[----:B------:R-:W1:Y:S08]  /*08c0*/  LDC.64 R8, c[0x0][0x390] ;  /* 0x0000e400ff087b82 */ /* 0x000e700000000a00 */
[----:B------:R-:W2:Y:S01]  /*08d0*/  LDC.64 R10, c[0x0][0x388] ;  /* 0x0000e200ff0a7b82 */ /* 0x000ea20000000a00 */
[----:B0----5:R-:W-:-:S02]  /*08e0*/  IMAD R13, R24, R23, R3 ;  /* 0x00000017180d7224 */ /* 0x021fc400078e0203 */
[----:B------:R-:W-:Y:S02]  /*08f0*/  IMAD R15, R24, R23, R4 ;  /* 0x00000017180f7224 */ /* 0x000fe400078e0204 */
[----:B-1----:R-:W-:-:S04]  /*0900*/  IMAD.WIDE R8, R13, 0x8, R8 ;  /* 0x000000080d087825 */ /* 0x002fc800078e0208 */
[----:B------:R-:W-:Y:S02]  /*0910*/  IMAD.WIDE R12, R23, 0x8, R8 ;  /* 0x00000008170c7825 */ /* 0x000fe400078e0208 */
[----:B------:R-:W3:Y:S02]  /*0920*/  LDG.E.64 R8, desc[UR8][R8.64] ;  /* 0x0000000808087981 */ /* 0x000ee4000c1e1b00 */
[----:B--2---:R-:W-:-:S04]  /*0930*/  IMAD.WIDE R10, R15, 0x8, R10 ;  /* 0x000000080f0a7825 */ /* 0x004fc800078e020a */
[C---:B------:R-:W-:Y:S02]  /*0940*/  IMAD.WIDE R14, R23.reuse, 0x8, R10 ;  /* 0x00000008170e7825 */ /* 0x040fe400078e020a */
[----:B------:R-:W3:Y:S02]  /*0950*/  LDG.E.64 R10, desc[UR8][R10.64] ;  /* 0x000000080a0a7981 */ /* 0x000ee4000c1e1b00 */
[C---:B------:R-:W-:Y:S02]  /*0960*/  IMAD.WIDE R16, R23.reuse, 0x8, R12 ;  /* 0x0000000817107825 */ /* 0x040fe400078e020c */
[----:B------:R-:W2:Y:S02]  /*0970*/  LDG.E.64 R12, desc[UR8][R12.64] ;  /* 0x000000080c0c7981 */ /* 0x000ea4000c1e1b00 */
[C---:B------:R-:W-:Y:S02]  /*0980*/  IMAD.WIDE R18, R23.reuse, 0x8, R14 ;  /* 0x0000000817127825 */ /* 0x040fe400078e020e */
[----:B------:R-:W2:Y:S02]  /*0990*/  LDG.E.64 R14, desc[UR8][R14.64] ;  /* 0x000000080e0e7981 */ /* 0x000ea4000c1e1b00 */
[----:B------:R-:W-:-:S02]  /*09a0*/  IMAD.WIDE R20, R23, 0x8, R16 ;  /* 0x0000000817147825 */ /* 0x000fc400078e0210 */
[----:B------:R-:W4:Y:S02]  /*09b0*/  LDG.E.64 R16, desc[UR8][R16.64] ;  /* 0x0000000810107981 */ /* 0x000f24000c1e1b00 */
[----:B------:R-:W-:Y:S02]  /*09c0*/  IMAD.WIDE R22, R23, 0x8, R18 ;  /* 0x0000000817167825 */ /* 0x000fe400078e0212 */
[----:B------:R-:W4:Y:S04]  /*09d0*/  LDG.E.64 R18, desc[UR8][R18.64] ;  /* 0x0000000812127981 */ /* 0x000f28000c1e1b00 */
[----:B------:R-:W4:Y:S04]  /*09e0*/  LDG.E.64 R20, desc[UR8][R20.64] ;  /* 0x0000000814147981 */ /* 0x000f28000c1e1b00 */
[----:B------:R-:W4:Y:S01]  /*09f0*/  LDG.E.64 R22, desc[UR8][R22.64] ;  /* 0x0000000816167981 */ /* 0x000f22000c1e1b00 */
[----:B------:R-:W-:Y:S01]  /*0a00*/  IADD3 R24, PT, PT, R24, 0x4, RZ ;  /* 0x0000000418187810 */ /* 0x000fe20007ffe0ff */
[C---:B---3--:R-:W-:Y:S01]  /*0a10*/  FMUL R25, R9.reuse, R11 ;  /* 0x0000000b09197220 */ /* 0x048fe20000400000 */
[----:B------:R-:W-:-:S03]  /*0a20*/  FMUL R26, R9, R10 ;  /* 0x0000000a091a7220 */ /* 0x000fc60000400000 */
[C---:B------:R-:W-:Y:S01]  /*0a30*/  FFMA R10, R8.reuse, R10, R25 ;  /* 0x0000000a080a7223 */ /* 0x040fe20000000019 */
[----:B------:R-:W-:Y:S01]  /*0a40*/  FFMA R11, R8, R11, -R26 ;  /* 0x0000000b080b7223 */ /* 0x000fe2000000081a */
[CC--:B--2---:R-:W-:Y:S01]  /*0a50*/  FMUL R9, R13.reuse, R15.reuse ;  /* 0x0000000f0d097220 */ /* 0x0c4fe20000400000 */
[-C--:B------:R-:W-:Y:S01]  /*0a60*/  FMUL R8, R13, R14.reuse ;  /* 0x0000000e0d087220 */ /* 0x080fe20000400000 */
[----:B------:R-:W-:Y:S01]  /*0a70*/  FADD R10, R7, R10 ;  /* 0x0000000a070a7221 */ /* 0x000fe20000000000 */
[----:B------:R-:W-:Y:S01]  /*0a80*/  FADD R11, R6, R11 ;  /* 0x0000000b060b7221 */ /* 0x000fe20000000000 */
[C---:B------:R-:W-:Y:S01]  /*0a90*/  FFMA R9, R12.reuse, R14, R9 ;  /* 0x0000000e0c097223 */ /* 0x040fe20000000009 */
[----:B------:R-:W-:Y:S01]  /*0aa0*/  FFMA R8, R12, R15, -R8 ;  /* 0x0000000f0c087223 */ /* 0x000fe20000000808 */
[CC--:B----4-:R-:W-:Y:S01]  /*0ab0*/  FMUL R7, R17.reuse, R19.reuse ;  /* 0x0000001311077220 */ /* 0x0d0fe20000400000 */
[-C--:B------:R-:W-:Y:S01]  /*0ac0*/  FMUL R6, R17, R18.reuse ;  /* 0x0000001211067220 */ /* 0x080fe20000400000 */
[----:B------:R-:W-:Y:S01]  /*0ad0*/  FADD R9, R10, R9 ;  /* 0x000000090a097221 */ /* 0x000fe20000000000 */
[----:B------:R-:W-:Y:S01]  /*0ae0*/  FADD R8, R11, R8 ;  /* 0x000000080b087221 */ /* 0x000fe20000000000 */
[C---:B------:R-:W-:Y:S01]  /*0af0*/  FFMA R18, R16.reuse, R18, R7 ;  /* 0x0000001210127223 */ /* 0x040fe20000000007 */
[----:B------:R-:W-:Y:S01]  /*0b00*/  FFMA R19, R16, R19, -R6 ;  /* 0x0000001310137223 */ /* 0x000fe20000000806 */
[CC--:B------:R-:W-:Y:S01]  /*0b10*/  FMUL R7, R21.reuse, R23.reuse ;  /* 0x0000001715077220 */ /* 0x0c0fe20000400000 */
[-C--:B------:R-:W-:Y:S01]  /*0b20*/  FMUL R6, R21, R22.reuse ;  /* 0x0000001615067220 */ /* 0x080fe20000400000 */
[----:B------:R-:W-:Y:S01]  /*0b30*/  FADD R9, R9, R18 ;  /* 0x0000001209097221 */ /* 0x000fe20000000000 */
[----:B------:R-:W-:Y:S01]  /*0b40*/  FADD R8, R8, R19 ;  /* 0x0000001308087221 */ /* 0x000fe20000000000 */
[C---:B------:R-:W-:Y:S01]  /*0b50*/  FFMA R22, R20.reuse, R22, R7 ;  /* 0x0000001614167223 */ /* 0x040fe20000000007 */
[----:B------:R-:W-:-:S03]  /*0b60*/  FFMA R23, R20, R23, -R6 ;  /* 0x0000001714177223 */ /* 0x000fc60000000806 */
[----:B------:R-:W-:Y:S01]  /*0b70*/  FADD R7, R9, R22 ;  /* 0x0000001609077221 */ /* 0x000fe20000000000 */
[----:B------:R-:W-:-:S07]  /*0b80*/  FADD R6, R8, R23 ;  /* 0x0000001708067221 */ /* 0x000fce0000000000 */
.L_x_5:
[----:B------:R-:W-:Y:S05]  /*0b90*/  BRA.U !UP1, `(.L_x_4) ;  /* 0x0000000109b47547 */ /* 0x000fea000b800000 */
[----:B------:R-:W-:Y:S01]  /*0ba0*/  UISETP.NE.AND UP0, UPT, UR4, 0x1, UPT ;  /* 0x000000010400788c */ /* 0x000fe2000bf05270 */
[----:B------:R-:W-:-:S08]  /*0bb0*/  LOP3.LUT P0, RZ, R5, 0x1, RZ, 0xc0, !PT ;  /* 0x0000000105ff7812 */ /* 0x000fd0000780c0ff */
[----:B------:R-:W-:Y:S05]  /*0bc0*/  BRA.U !UP0, `(.L_x_6) ;  /* 0x0000000108687547 */ /* 0x000fea000b800000 */
[----:B------:R-:W0:Y:S08]  /*0bd0*/  LDC R15, c[0x0][0x380] ;  /* 0x0000e000ff0f7b82 */ /* 0x000e300000000800 */
[----:B------:R-:W1:Y:S08]  /*0be0*/  LDC.64 R8, c[0x0][0x390] ;  /* 0x0000e400ff087b82 */ /* 0x000e700000000a00 */
[----:B------:R-:W2:Y:S01]  /*0bf0*/  LDC.64 R10, c[0x0][0x388] ;  /* 0x0000e200ff0a7b82 */ /* 0x000ea20000000a00 */
[----:B0----5:R-:W-:-:S02]  /*0c00*/  IMAD R5, R24, R15, R3 ;  /* 0x0000000f18057224 */ /* 0x021fc400078e0203 */
[----:B------:R-:W-:Y:S02]  /*0c10*/  IMAD R13, R24, R15, R4 ;  /* 0x0000000f180d7224 */ /* 0x000fe400078e0204 */
[----:B-1----:R-:W-:-:S04]  /*0c20*/  IMAD.WIDE R8, R5, 0x8, R8 ;  /* 0x0000000805087825 */ /* 0x002fc800078e0208 */
[----:B--2---:R-:W-:-:S04]  /*0c30*/  IMAD.WIDE R10, R13, 0x8, R10 ;  /* 0x000000080d0a7825 */ /* 0x004fc800078e020a */
[C---:B------:R-:W-:Y:S02]  /*0c40*/  IMAD.WIDE R12, R15.reuse, 0x8, R8 ;  /* 0x000000080f0c7825 */ /* 0x040fe400078e0208 */
[----:B------:R-:W2:Y:S02]  /*0c50*/  LDG.E.64 R8, desc[UR8][R8.64] ;  /* 0x0000000808087981 */ /* 0x000ea4000c1e1b00 */
[----:B------:R-:W-:Y:S02]  /*0c60*/  IMAD.WIDE R14, R15, 0x8, R10 ;  /* 0x000000080f0e7825 */ /* 0x000fe400078e020a */
[----:B------:R-:W2:Y:S04]  /*0c70*/  LDG.E.64 R10, desc[UR8][R10.64] ;  /* 0x000000080a0a7981 */ /* 0x000ea8000c1e1b00 */
[----:B------:R-:W3:Y:S04]  /*0c80*/  LDG.E.64 R12, desc[UR8][R12.64] ;  /* 0x000000080c0c7981 */ /* 0x000ee8000c1e1b00 */
[----:B------:R-:W3:Y:S01]  /*0c90*/  LDG.E.64 R14, desc[UR8][R14.64] ;  /* 0x000000080e0e7981 */ /* 0x000ee2000c1e1b00 */
[----:B------:R-:W-:Y:S01]  /*0ca0*/  IADD3 R24, PT, PT, R24, 0x2, RZ ;  /* 0x0000000218187810 */ /* 0x000fe20007ffe0ff */
        /* <DEDUP_REMOVED lines=11> */
[----:B------:R-:W-:-:S07]  /*0d60*/  FADD R6, R5, R18 ;  /* 0x0000001205067221 */ /* 0x000fce0000000000 */
.L_x_6:
[----:B------:R-:W-:Y:S05]  /*0d70*/  @!P0 BRA `(.L_x_4) ;  /* 0x00000000003c8947 */ /* 0x000fea0003800000 */
[----:B------:R-:W0:Y:S01]  /*0d80*/  LDC.64 R8, c[0x0][0x390] ;  /* 0x0000e400ff087b82 */ /* 0x000e220000000a00 */
[----:B------:R-:W1:Y:S07]  /*0d90*/  LDCU UR7, c[0x0][0x380] ;  /* 0x00007000ff0777ac */ /* 0x000e6e0008000800 */
[----:B------:R-:W2:Y:S01]  /*0da0*/  LDC.64 R10, c[0x0][0x388] ;  /* 0x0000e200ff0a7b82 */ /* 0x000ea20000000a00 */
[C---:B-1---5:R-:W-:Y:S02]  /*0db0*/  IMAD R5, R24.reuse, UR7, R3 ;  /* 0x0000000718057c24 */ /* 0x062fe4000f8e0203 */
[----:B------:R-:W-:-:S02]  /*0dc0*/  IMAD R3, R24, UR7, R4 ;  /* 0x0000000718037c24 */ /* 0x000fc4000f8e0204 */
[----:B0-----:R-:W-:-:S06]  /*0dd0*/  IMAD.WIDE R4, R5, 0x8, R8 ;  /* 0x0000000805047825 */ /* 0x001fcc00078e0208 */
[----:B------:R-:W3:Y:S01]  /*0de0*/  LDG.E.64 R4, desc[UR8][R4.64] ;  /* 0x0000000804047981 */ /* 0x000ee2000c1e1b00 */
[----:B--2---:R-:W-:-:S06]  /*0df0*/  IMAD.WIDE R8, R3, 0x8, R10 ;  /* 0x0000000803087825 */ /* 0x004fcc00078e020a */
[----:B------:R-:W3:Y:S02]  /*0e00*/  LDG.E.64 R8, desc[UR8][R8.64] ;  /* 0x0000000808087981 */ /* 0x000ee4000c1e1b00 */
[C---:B---3--:R-:W-:Y:S01]  /*0e10*/  FMUL R3, R5.reuse, R9 ;  /* 0x0000000905037220 */ /* 0x048fe20000400000 */
[----:B------:R-:W-:-:S03]  /*0e20*/  FMUL R12, R5, R8 ;  /* 0x00000008050c7220 */ /* 0x000fc60000400000 */
[C---:B------:R-:W-:Y:S01]  /*0e30*/  FFMA R10, R4.reuse, R8, R3 ;  /* 0x00000008040a7223 */ /* 0x040fe20000000003 */
[----:B------:R-:W-:-:S03]  /*0e40*/  FFMA R3, R4, R9, -R12 ;  /* 0x0000000904037223 */ /* 0x000fc6000000080c */
[----:B------:R-:W-:Y:S01]  /*0e50*/  FADD R7, R7, R10 ;  /* 0x0000000a07077221 */ /* 0x000fe20000000000 */
[----:B------:R-:W-:-:S07]  /*0e60*/  FADD R6, R6, R3 ;  /* 0x0000000306067221 */ /* 0x000fce0000000000 */
.L_x_4:
[----:B-----5:R-:W0:Y:S01]  /*0e70*/  LDC.64 R4, c[0x0][0x3b0] ;  /* 0x0000ec00ff047b82 */ /* 0x020e220000000a00 */
[----:B------:R-:W1:Y:S01]  /*0e80*/  LDCU.64 UR12, c[0x0][0x398] ;  /* 0x00007300ff0c77ac */ /* 0x000e620008000a00 */
[----:B0-----:R-:W-:-:S05]  /*0e90*/  IMAD.WIDE R4, R0, 0x8, R4 ;  /* 0x0000000800047825 */ /* 0x001fca00078e0204 */
[----:B------:R-:W2:Y:S01]  /*0ea0*/  LDG.E.64 R8, desc[UR8][R4.64] ;  /* 0x0000000804087981 */ /* 0x000ea2000c1e1b00 */
[----:B------:R-:W-:-:S04]  /*0eb0*/  IADD3 R0, PT, PT, R2, R0, RZ ;  /* 0x0000000002007210 */ /* 0x000fc80007ffe0ff */
[----:B-1----:R-:W-:Y:S01]  /*0ec0*/  ISETP.GE.AND P0, PT, R0, UR13, PT ;  /* 0x0000000d00007c0c */ /* 0x002fe2000bf06270 */
[----:B--2---:R-:W-:Y:S01]  /*0ed0*/  FFMA R8, R7, UR12, R8 ;  /* 0x0000000c07087c23 */ /* 0x004fe20008000008 */
[----:B------:R-:W-:-:S05]  /*0ee0*/  FFMA R9, R6, UR12, R9 ;  /* 0x0000000c06097c23 */ /* 0x000fca0008000009 */
[----:B------:R0:W-:Y:S06]  /*0ef0*/  STG.E.64 desc[UR8][R4.64], R8 ;  /* 0x0000000804007986 */ /* 0x0001ec000c101b08 */
[----:B------:R-:W-:Y:S05]  /*0f00*/  @!P0 BRA `(.L_x_7) ;  /* 0xfffffff000b08947 */ /* 0x000fea000383ffff */
[----:B------:R-:W-:Y:S05]  /*0f10*/  EXIT ;  /* 0x000000000000794d */ /* 0x000fea0003800000 */
.L_x_8:
[----:B------:R-:W-:-:S00]  /*0f20*/  BRA `(.L_x_8) ;  /* 0xfffffffc00fc7947 */ /* 0x000fc0000383ffff */
[----:B------:R-:W-:-:S00]  /*0f30*/  NOP ;  /* 0x0000000000007918 */ /* 0x000fc00000000000 */
        /* <DEDUP_REMOVED lines=12> */
.L_x_9:


//--------------------- .nv.shared.reserved.0     --------------------------
	.section	.nv.shared.reserved.0,"aw",@nobits
	.weak		__nv_reservedSMEM_offset_0_alias
	.size		__nv_reservedSMEM_offset_0_alias, 0, 64
	.other		__nv_reservedSMEM_offset_0_alias,@"STO_CUDA_RESERVED_SHARED STV_DEFAULT"
__nv_reservedSMEM_offset_0_alias:
	.zero		0
	.zero		64


//--------------------- .nv.constant0._ZN4fkpm20outer_product_kernelEiiP6float2S1_fiPiS2_S1_ --------------------------
	.section	.nv.constant0._ZN4fkpm20outer_product_kernelEiiP6float2S1_fiPiS2_S1_,"a",@progbits
	.sectionflags	@""
	.align	4
.nv.constant0._ZN4fkpm20outer_product_kernelEiiP6float2S1_fiPiS2_S1_:
	.zero		952


//--------------------- SYMBOLS --------------------------

	.type		.nv.reservedSmem.offset0,@object
	.size		.nv.reservedSmem.offset0,0x4
